//
// Generated by NVIDIA NVVM Compiler
//
// Compiler Build ID: CL-36424714
// Cuda compilation tools, release 13.0, V13.0.88
// Based on NVVM 20.0.0
//

.version 9.0
.target sm_100
.address_size 64

	// .globl	_Z7cudaBFSPiS_S_PbS0_ii

.visible .entry _Z7cudaBFSPiS_S_PbS0_ii(
	.param .u64 .ptr .align 1 _Z7cudaBFSPiS_S_PbS0_ii_param_0,
	.param .u64 .ptr .align 1 _Z7cudaBFSPiS_S_PbS0_ii_param_1,
	.param .u64 .ptr .align 1 _Z7cudaBFSPiS_S_PbS0_ii_param_2,
	.param .u64 .ptr .align 1 _Z7cudaBFSPiS_S_PbS0_ii_param_3,
	.param .u64 .ptr .align 1 _Z7cudaBFSPiS_S_PbS0_ii_param_4,
	.param .u32 _Z7cudaBFSPiS_S_PbS0_ii_param_5,
	.param .u32 _Z7cudaBFSPiS_S_PbS0_ii_param_6
)
{
	.reg .pred 	%p<25>;
	.reg .b16 	%rs<20>;
	.reg .b32 	%r<47>;
	.reg .b64 	%rd<63>;

	ld.param.u64 	%rd37, [_Z7cudaBFSPiS_S_PbS0_ii_param_0];
	ld.param.u64 	%rd38, [_Z7cudaBFSPiS_S_PbS0_ii_param_1];
	ld.param.u64 	%rd39, [_Z7cudaBFSPiS_S_PbS0_ii_param_2];
	ld.param.u64 	%rd40, [_Z7cudaBFSPiS_S_PbS0_ii_param_3];
	ld.param.u64 	%rd41, [_Z7cudaBFSPiS_S_PbS0_ii_param_4];
	ld.param.u32 	%r17, [_Z7cudaBFSPiS_S_PbS0_ii_param_5];
	ld.param.s32 	%rd42, [_Z7cudaBFSPiS_S_PbS0_ii_param_6];
	cvta.to.global.u64 	%rd1, %rd39;
	cvta.to.global.u64 	%rd2, %rd38;
	cvta.to.global.u64 	%rd3, %rd37;
	cvta.to.global.u64 	%rd4, %rd41;
	cvta.to.global.u64 	%rd5, %rd40;
	mov.u32 	%r18, %ctaid.x;
	mov.u32 	%r19, %ntid.x;
	mov.u32 	%r20, %tid.x;
	mad.lo.s32 	%r1, %r18, %r19, %r20;
	add.s64 	%rd43, %rd5, %rd42;
	ld.global.u8 	%rs1, [%rd43];
	setp.ne.s16 	%p1, %rs1, 0;
	setp.ge.s32 	%p2, %r1, %r17;
	or.pred  	%p3, %p2, %p1;
	@%p3 bra 	$L__BB0_29;
	cvt.s64.s32 	%rd44, %r1;
	add.s64 	%rd6, %rd5, %rd44;
	ld.global.u8 	%rs2, [%rd6];
	setp.eq.s16 	%p4, %rs2, 0;
	@%p4 bra 	$L__BB0_29;
	mov.b16 	%rs3, 0;
	st.global.u8 	[%rd6], %rs3;
	add.s64 	%rd46, %rd4, %rd44;
	mov.b16 	%rs4, 1;
	st.global.u8 	[%rd46], %rs4;
	setp.lt.s32 	%p5, %r17, 1;
	@%p5 bra 	$L__BB0_29;
	mul.lo.s32 	%r2, %r17, %r1;
	mul.wide.s32 	%rd47, %r1, 4;
	add.s64 	%rd7, %rd1, %rd47;
	and.b32  	%r3, %r17, 3;
	setp.lt.u32 	%p6, %r17, 4;
	mov.b32 	%r44, 0;
	@%p6 bra 	$L__BB0_22;
	and.b32  	%r44, %r17, 2147483644;
	neg.s32 	%r43, %r44;
	add.s64 	%rd58, %rd5, 1;
	mul.wide.s32 	%rd48, %r2, 4;
	add.s64 	%rd49, %rd48, %rd3;
	add.s64 	%rd57, %rd49, 8;
	add.s64 	%rd56, %rd4, 3;
	add.s64 	%rd55, %rd2, 8;
	add.s64 	%rd54, %rd1, 8;
	mov.u32 	%r42, %r2;
$L__BB0_5:
	ld.global.u8 	%rs5, [%rd58+-1];
	setp.ne.s16 	%p7, %rs5, 0;
	@%p7 bra 	$L__BB0_9;
	ld.global.u8 	%rs6, [%rd56+-3];
	setp.ne.s16 	%p8, %rs6, 0;
	@%p8 bra 	$L__BB0_9;
	mul.wide.s32 	%rd50, %r42, 4;
	add.s64 	%rd18, %rd3, %rd50;
	ld.global.u32 	%r22, [%rd18];
	setp.lt.s32 	%p9, %r22, 1;
	@%p9 bra 	$L__BB0_9;
	mov.b16 	%rs7, 1;
	st.global.u8 	[%rd58+-1], %rs7;
	st.global.u32 	[%rd55+-8], %r1;
	ld.global.u32 	%r23, [%rd7];
	ld.global.u32 	%r24, [%rd18];
	min.s32 	%r25, %r23, %r24;
	st.global.u32 	[%rd54+-8], %r25;
$L__BB0_9:
	ld.global.u8 	%rs8, [%rd58];
	setp.ne.s16 	%p10, %rs8, 0;
	@%p10 bra 	$L__BB0_13;
	ld.global.u8 	%rs9, [%rd56+-2];
	setp.ne.s16 	%p11, %rs9, 0;
	@%p11 bra 	$L__BB0_13;
	ld.global.u32 	%r26, [%rd57+-4];
	setp.lt.s32 	%p12, %r26, 1;
	@%p12 bra 	$L__BB0_13;
	mov.b16 	%rs10, 1;
	st.global.u8 	[%rd58], %rs10;
	st.global.u32 	[%rd55+-4], %r1;
	ld.global.u32 	%r27, [%rd7];
	ld.global.u32 	%r28, [%rd57+-4];
	min.s32 	%r29, %r27, %r28;
	st.global.u32 	[%rd54+-4], %r29;
$L__BB0_13:
	ld.global.u8 	%rs11, [%rd58+1];
	setp.ne.s16 	%p13, %rs11, 0;
	@%p13 bra 	$L__BB0_17;
	ld.global.u8 	%rs12, [%rd56+-1];
	setp.ne.s16 	%p14, %rs12, 0;
	@%p14 bra 	$L__BB0_17;
	ld.global.u32 	%r30, [%rd57];
	setp.lt.s32 	%p15, %r30, 1;
	@%p15 bra 	$L__BB0_17;
	mov.b16 	%rs13, 1;
	st.global.u8 	[%rd58+1], %rs13;
	st.global.u32 	[%rd55], %r1;
	ld.global.u32 	%r31, [%rd7];
	ld.global.u32 	%r32, [%rd57];
	min.s32 	%r33, %r31, %r32;
	st.global.u32 	[%rd54], %r33;
$L__BB0_17:
	ld.global.u8 	%rs14, [%rd58+2];
	setp.ne.s16 	%p16, %rs14, 0;
	@%p16 bra 	$L__BB0_21;
	ld.global.u8 	%rs15, [%rd56];
	setp.ne.s16 	%p17, %rs15, 0;
	@%p17 bra 	$L__BB0_21;
	ld.global.u32 	%r34, [%rd57+4];
	setp.lt.s32 	%p18, %r34, 1;
	@%p18 bra 	$L__BB0_21;
	mov.b16 	%rs16, 1;
	st.global.u8 	[%rd58+2], %rs16;
	st.global.u32 	[%rd55+4], %r1;
	ld.global.u32 	%r35, [%rd7];
	ld.global.u32 	%r36, [%rd57+4];
	min.s32 	%r37, %r35, %r36;
	st.global.u32 	[%rd54+4], %r37;
$L__BB0_21:
	add.s32 	%r43, %r43, 4;
	add.s32 	%r42, %r42, 4;
	add.s64 	%rd58, %rd58, 4;
	add.s64 	%rd57, %rd57, 16;
	add.s64 	%rd56, %rd56, 4;
	add.s64 	%rd55, %rd55, 16;
	add.s64 	%rd54, %rd54, 16;
	setp.ne.s32 	%p19, %r43, 0;
	@%p19 bra 	$L__BB0_5;
$L__BB0_22:
	setp.eq.s32 	%p20, %r3, 0;
	@%p20 bra 	$L__BB0_29;
	add.s32 	%r46, %r44, %r2;
	cvt.u64.u32 	%rd51, %r44;
	mul.wide.u32 	%rd52, %r44, 4;
	add.s64 	%rd62, %rd1, %rd52;
	add.s64 	%rd61, %rd2, %rd52;
	add.s64 	%rd60, %rd4, %rd51;
	add.s64 	%rd59, %rd5, %rd51;
	neg.s32 	%r45, %r3;
$L__BB0_24:
	.pragma "nounroll";
	mul.wide.s32 	%rd53, %r46, 4;
	add.s64 	%rd32, %rd3, %rd53;
	ld.global.u8 	%rs17, [%rd59];
	setp.ne.s16 	%p21, %rs17, 0;
	@%p21 bra 	$L__BB0_28;
	ld.global.u8 	%rs18, [%rd60];
	setp.ne.s16 	%p22, %rs18, 0;
	@%p22 bra 	$L__BB0_28;
	ld.global.u32 	%r38, [%rd32];
	setp.lt.s32 	%p23, %r38, 1;
	@%p23 bra 	$L__BB0_28;
	mov.b16 	%rs19, 1;
	st.global.u8 	[%rd59], %rs19;
	st.global.u32 	[%rd61], %r1;
	ld.global.u32 	%r39, [%rd7];
	ld.global.u32 	%r40, [%rd32];
	min.s32 	%r41, %r39, %r40;
	st.global.u32 	[%rd62], %r41;
$L__BB0_28:
	add.s32 	%r46, %r46, 1;
	add.s64 	%rd62, %rd62, 4;
	add.s64 	%rd61, %rd61, 4;
	add.s64 	%rd60, %rd60, 1;
	add.s64 	%rd59, %rd59, 1;
	add.s32 	%r45, %r45, 1;
	setp.ne.s32 	%p24, %r45, 0;
	@%p24 bra 	$L__BB0_24;
$L__BB0_29:
	ret;

}


// ===== COMPILED SASS (sm_100) =====

	.target	sm_100

	.elftype	@"ET_EXEC"


//--------------------- .note.nv.tkinfo           --------------------------
	.section	.note.nv.tkinfo,"",@"SHT_NOTE"
	.sectionflags	@"SHF_NOTE_NV_TKINFO"
	.tkinfo
        /*0018*/ 	.word	0x00000002
        /*0030*/ 	.string	""
        /*0030*/ 	.string	"ptxas"
        /*0030*/ 	.string	"Cuda compilation tools, release 13.0, V13.0.88"
        /*0030*/ 	.string	"Build cuda_13.0.r13.0/compiler.36424714_0"
        /*0030*/ 	.string	"-arch sm_100 -m 64 "



//--------------------- .note.nv.cuinfo           --------------------------
	.section	.note.nv.cuinfo,"",@"SHT_NOTE"
	.sectionflags	@"SHF_NOTE_NV_CUINFO"
        /*0018*/ 	.short	0x0002
        /*001a*/ 	.short	0x0064
        /*001c*/ 	.short	0x0082
	.zero		2


//--------------------- .nv.info                  --------------------------
	.section	.nv.info,"",@"SHT_CUDA_INFO"
	.align	4


	//----- nvinfo : EIATTR_REGCOUNT
	.align		4
        /*0000*/ 	.byte	0x04, 0x2f
        /*0002*/ 	.short	(.L_1 - .L_0)
	.align		4
.L_0:
        /*0004*/ 	.word	index@(_Z7cudaBFSPiS_S_PbS0_ii)
        /*0008*/ 	.word	0x0000001c


	//----- nvinfo : EIATTR_FRAME_SIZE
	.align		4
.L_1:
        /*000c*/ 	.byte	0x04, 0x11
        /*000e*/ 	.short	(.L_3 - .L_2)
	.align		4
.L_2:
        /*0010*/ 	.word	index@(_Z7cudaBFSPiS_S_PbS0_ii)
        /*0014*/ 	.word	0x00000000


	//----- nvinfo : EIATTR_MIN_STACK_SIZE
	.align		4
.L_3:
        /*0018*/ 	.byte	0x04, 0x12
        /*001a*/ 	.short	(.L_5 - .L_4)
	.align		4
.L_4:
        /*001c*/ 	.word	index@(_Z7cudaBFSPiS_S_PbS0_ii)
        /*0020*/ 	.word	0x00000000
.L_5:


//--------------------- .nv.compat                --------------------------
	.section	.nv.compat,"",@"SHT_CUDA_COMPAT_INFO"
	.align	4
        /*0000*/ 	.byte	0x02, 0x09, 0x00, 0x00, 0x02, 0x02, 0x01, 0x00, 0x02, 0x05, 0x05, 0x00, 0x03, 0x07, 0x01, 0x01
        /*0010*/ 	.byte	0x02, 0x03, 0x00, 0x00, 0x02, 0x06, 0x01, 0x00, 0x04, 0x0b, 0x08, 0x00, 0x09, 0x00, 0x00, 0x00
        /*0020*/ 	.byte	0x00, 0x00, 0x00, 0x00


//--------------------- .nv.info._Z7cudaBFSPiS_S_PbS0_ii --------------------------
	.section	.nv.info._Z7cudaBFSPiS_S_PbS0_ii,"",@"SHT_CUDA_INFO"
	.sectionflags	@""
	.align	4


	//----- nvinfo : EIATTR_CUDA_API_VERSION
	.align		4
        /*0000*/ 	.byte	0x04, 0x37
        /*0002*/ 	.short	(.L_7 - .L_6)
.L_6:
        /*0004*/ 	.word	0x00000082


	//----- nvinfo : EIATTR_KPARAM_INFO
	.align		4
.L_7:
        /*0008*/ 	.byte	0x04, 0x17
        /*000a*/ 	.short	(.L_9 - .L_8)
.L_8:
        /*000c*/ 	.word	0x00000000
        /*0010*/ 	.short	0x0006
        /*0012*/ 	.short	0x002c
        /*0014*/ 	.byte	0x00, 0xf0, 0x11, 0x00


	//----- nvinfo : EIATTR_KPARAM_INFO
	.align		4
.L_9:
        /*0018*/ 	.byte	0x04, 0x17
        /*001a*/ 	.short	(.L_11 - .L_10)
.L_10:
        /*001c*/ 	.word	0x00000000
        /*0020*/ 	.short	0x0005
        /*0022*/ 	.short	0x0028
        /*0024*/ 	.byte	0x00, 0xf0, 0x11, 0x00


	//----- nvinfo : EIATTR_KPARAM_INFO
	.align		4
.L_11:
        /*0028*/ 	.byte	0x04, 0x17
        /*002a*/ 	.short	(.L_13 - .L_12)
.L_12:
        /*002c*/ 	.word	0x00000000
        /*0030*/ 	.short	0x0004
        /*0032*/ 	.short	0x0020
        /*0034*/ 	.byte	0x00, 0xf5, 0x21, 0x00


	//----- nvinfo : EIATTR_KPARAM_INFO
	.align		4
.L_13:
        /*0038*/ 	.byte	0x04, 0x17
        /*003a*/ 	.short	(.L_15 - .L_14)
.L_14:
        /*003c*/ 	.word	0x00000000
        /*0040*/ 	.short	0x0003
        /*0042*/ 	.short	0x0018
        /*0044*/ 	.byte	0x00, 0xf5, 0x21, 0x00


	//----- nvinfo : EIATTR_KPARAM_INFO
	.align		4
.L_15:
        /*0048*/ 	.byte	0x04, 0x17
        /*004a*/ 	.short	(.L_17 - .L_16)
.L_16:
        /*004c*/ 	.word	0x00000000
        /*0050*/ 	.short	0x0002
        /*0052*/ 	.short	0x0010
        /*0054*/ 	.byte	0x00, 0xf5, 0x21, 0x00


	//----- nvinfo : EIATTR_KPARAM_INFO
	.align		4
.L_17:
        /*0058*/ 	.byte	0x04, 0x17
        /*005a*/ 	.short	(.L_19 - .L_18)
.L_18:
        /*005c*/ 	.word	0x00000000
        /*0060*/ 	.short	0x0001
        /*0062*/ 	.short	0x0008
        /*0064*/ 	.byte	0x00, 0xf5, 0x21, 0x00


	//----- nvinfo : EIATTR_KPARAM_INFO
	.align		4
.L_19:
        /*0068*/ 	.byte	0x04, 0x17
        /*006a*/ 	.short	(.L_21 - .L_20)
.L_20:
        /*006c*/ 	.word	0x00000000
        /*0070*/ 	.short	0x0000
        /*0072*/ 	.short	0x0000
        /*0074*/ 	.byte	0x00, 0xf5, 0x21, 0x00


	//----- nvinfo : EIATTR_SPARSE_MMA_MASK
	.align		4
.L_21:
        /*0078*/ 	.byte	0x03, 0x50
        /*007a*/ 	.short	0x0000


	//----- nvinfo : EIATTR_MAXREG_COUNT
	.align		4
        /*007c*/ 	.byte	0x03, 0x1b
        /*007e*/ 	.short	0x00ff


	//----- nvinfo : EIATTR_MERCURY_ISA_VERSION
	.align		4
        /*0080*/ 	.byte	0x03, 0x5f
        /*0082*/ 	.short	0x0101


	//----- nvinfo : EIATTR_VRC_CTA_INIT_COUNT
	.align		4
        /*0084*/ 	.byte	0x02, 0x4a
	.zero		1
	.zero		1


	//----- nvinfo : EIATTR_EXIT_INSTR_OFFSETS
	.align		4
        /*0088*/ 	.byte	0x04, 0x1c
        /*008a*/ 	.short	(.L_23 - .L_22)


	//   ....[0]....
.L_22:
        /*008c*/ 	.word	0x000000d0


	//   ....[1]....
        /*0090*/ 	.word	0x00000130


	//   ....[2]....
        /*0094*/ 	.word	0x000001c0


	//   ....[3]....
        /*0098*/ 	.word	0x000008c0


	//   ....[4]....
        /*009c*/ 	.word	0x00000bf0


	//----- nvinfo : EIATTR_CRS_STACK_SIZE
	.align		4
.L_23:
        /*00a0*/ 	.byte	0x04, 0x1e
        /*00a2*/ 	.short	(.L_25 - .L_24)
.L_24:
        /*00a4*/ 	.word	0x00000000


	//----- nvinfo : EIATTR_CBANK_PARAM_SIZE
	.align		4
.L_25:
        /*00a8*/ 	.byte	0x03, 0x19
        /*00aa*/ 	.short	0x0030


	//----- nvinfo : EIATTR_PARAM_CBANK
	.align		4
        /*00ac*/ 	.byte	0x04, 0x0a
        /*00ae*/ 	.short	(.L_27 - .L_26)
	.align		4
.L_26:
        /*00b0*/ 	.word	index@(.nv.constant0._Z7cudaBFSPiS_S_PbS0_ii)
        /*00b4*/ 	.short	0x0380
        /*00b6*/ 	.short	0x0030


	//----- nvinfo : EIATTR_SW_WAR
	.align		4
.L_27:
        /*00b8*/ 	.byte	0x04, 0x36
        /*00ba*/ 	.short	(.L_29 - .L_28)
.L_28:
        /*00bc*/ 	.word	0x00000008
.L_29:


//--------------------- .nv.callgraph             --------------------------
	.section	.nv.callgraph,"",@"SHT_CUDA_CALLGRAPH"
	.align	4
	.sectionentsize	8
	.align		4
        /*0000*/ 	.word	0x00000000
	.align		4
        /*0004*/ 	.word	0xffffffff
	.align		4
        /*0008*/ 	.word	0x00000000
	.align		4
        /*000c*/ 	.word	0xfffffffe
	.align		4
        /*0010*/ 	.word	0x00000000
	.align		4
        /*0014*/ 	.word	0xfffffffd
	.align		4
        /*0018*/ 	.word	0x00000000
	.align		4
        /*001c*/ 	.word	0xfffffffc


//--------------------- .text._Z7cudaBFSPiS_S_PbS0_ii --------------------------
	.section	.text._Z7cudaBFSPiS_S_PbS0_ii,"ax",@progbits
	.align	128
        .global         _Z7cudaBFSPiS_S_PbS0_ii
        .type           _Z7cudaBFSPiS_S_PbS0_ii,@function
        .size           _Z7cudaBFSPiS_S_PbS0_ii,(.L_x_11 - _Z7cudaBFSPiS_S_PbS0_ii)
        .other          _Z7cudaBFSPiS_S_PbS0_ii,@"STO_CUDA_ENTRY STV_DEFAULT"
_Z7cudaBFSPiS_S_PbS0_ii:
.text._Z7cudaBFSPiS_S_PbS0_ii:
[----:B------:R-:W-:Y:S08]  /*0000*/  LDC R1, c[0x0][0x37c] ;  /* 0x0000df00ff017b82 */ /* 0x000ff00000000800 */
[----:B------:R-:W0:Y:S01]  /*0010*/  LDC.64 R8, c[0x0][0x3a8] ;  /* 0x0000ea00ff087b82 */ /* 0x000e220000000a00 */
[----:B------:R-:W1:Y:S07]  /*0020*/  LDCU.64 UR10, c[0x0][0x358] ;  /* 0x00006b00ff0a77ac */ /* 0x000e6e0008000a00 */
[----:B------:R-:W0:Y:S02]  /*0030*/  LDC.64 R10, c[0x0][0x398] ;  /* 0x0000e600ff0a7b82 */ /* 0x000e240000000a00 */
[----:B0-----:R-:W-:-:S04]  /*0040*/  IADD3 R2, P0, PT, R9, R10, RZ ;  /* 0x0000000a09027210 */ /* 0x001fc80007f1e0ff */
[----:B------:R-:W-:-:S05]  /*0050*/  LEA.HI.X.SX32 R3, R9, R11, 0x1, P0 ;  /* 0x0000000b09037211 */ /* 0x000fca00000f0eff */
[----:B-1----:R-:W2:Y:S01]  /*0060*/  LDG.E.U8 R2, desc[UR10][R2.64] ;  /* 0x0000000a02027981 */ /* 0x002ea2000c1e1100 */
[----:B------:R-:W0:Y:S01]  /*0070*/  S2UR UR4, SR_CTAID.X ;  /* 0x00000000000479c3 */ /* 0x000e220000002500 */
[----:B------:R-:W0:Y:S07]  /*0080*/  S2R R0, SR_TID.X ;  /* 0x0000000000007919 */ /* 0x000e2e0000002100 */
[----:B------:R-:W0:Y:S02]  /*0090*/  LDC R7, c[0x0][0x360] ;  /* 0x0000d800ff077b82 */ /* 0x000e240000000800 */
[----:B0-----:R-:W-:Y:S01]  /*00a0*/  IMAD R7, R7, UR4, R0 ;  /* 0x0000000407077c24 */ /* 0x001fe2000f8e0200 */
[----:B--2---:R-:W-:-:S04]  /*00b0*/  ISETP.NE.AND P0, PT, R2, RZ, PT ;  /* 0x000000ff0200720c */ /* 0x004fc80003f05270 */
[----:B------:R-:W-:-:S13]  /*00c0*/  ISETP.GE.OR P0, PT, R7, R8, P0 ;  /* 0x000000080700720c */ /* 0x000fda0000706670 */
[----:B------:R-:W-:Y:S05]  /*00d0*/  @P0 EXIT ;  /* 0x000000000000094d */ /* 0x000fea0003800000 */
[----:B------:R-:W-:Y:S02]  /*00e0*/  SHF.R.S32.HI R0, RZ, 0x1f, R7 ;  /* 0x0000001fff007819 */ /* 0x000fe40000011407 */
[----:B------:R-:W-:-:S05]  /*00f0*/  IADD3 R12, P0, PT, R7, R10, RZ ;  /* 0x0000000a070c7210 */ /* 0x000fca0007f1e0ff */
[----:B------:R-:W-:-:S05]  /*0100*/  IMAD.X R13, R0, 0x1, R11, P0 ;  /* 0x00000001000d7824 */ /* 0x000fca00000e060b */
[----:B------:R-:W2:Y:S02]  /*0110*/  LDG.E.U8 R2, desc[UR10][R12.64] ;  /* 0x0000000a0c027981 */ /* 0x000ea4000c1e1100 */
[----:B--2---:R-:W-:-:S13]  /*0120*/  ISETP.NE.AND P0, PT, R2, RZ, PT ;  /* 0x000000ff0200720c */ /* 0x004fda0003f05270 */
[----:B------:R-:W-:Y:S05]  /*0130*/  @!P0 EXIT ;  /* 0x000000000000894d */ /* 0x000fea0003800000 */
[----:B------:R-:W0:Y:S01]  /*0140*/  LDCU.64 UR8, c[0x0][0x3a0] ;  /* 0x00007400ff0877ac */ /* 0x000e220008000a00 */
[----:B------:R-:W-:Y:S01]  /*0150*/  ISETP.GE.AND P0, PT, R8, 0x1, PT ;  /* 0x000000010800780c */ /* 0x000fe20003f06270 */
[----:B------:R-:W-:Y:S01]  /*0160*/  IMAD.MOV.U32 R4, RZ, RZ, 0x1 ;  /* 0x00000001ff047424 */ /* 0x000fe200078e00ff */
[----:B------:R1:W-:Y:S01]  /*0170*/  STG.E.U8 desc[UR10][R12.64], RZ ;  /* 0x000000ff0c007986 */ /* 0x0003e2000c10110a */
[----:B0-----:R-:W-:-:S04]  /*0180*/  IADD3 R2, P1, PT, R7, UR8, RZ ;  /* 0x0000000807027c10 */ /* 0x001fc8000ff3e0ff */
[----:B------:R-:W-:Y:S02]  /*0190*/  IADD3.X R3, PT, PT, R0, UR9, RZ, P1, !PT ;  /* 0x0000000900037c10 */ /* 0x000fe40008ffe4ff */
[----:B------:R-:W-:-:S05]  /*01a0*/  PRMT R0, R4, 0x7610, R0 ;  /* 0x0000761004007816 */ /* 0x000fca0000000000 */
[----:B------:R1:W-:Y:S01]  /*01b0*/  STG.E.U8 desc[UR10][R2.64], R0 ;  /* 0x0000000002007986 */ /* 0x0003e2000c10110a */
[----:B------:R-:W-:Y:S05]  /*01c0*/  @!P0 EXIT ;  /* 0x000000000000894d */ /* 0x000fea0003800000 */
[----:B-1----:R-:W0:Y:S01]  /*01d0*/  LDC.64 R2, c[0x0][0x390] ;  /* 0x0000e400ff027b82 */ /* 0x002e220000000a00 */
[C---:B------:R-:W-:Y:S01]  /*01e0*/  ISETP.GE.U32.AND P0, PT, R8.reuse, 0x4, PT ;  /* 0x000000040800780c */ /* 0x040fe20003f06070 */
[C---:B------:R-:W-:Y:S01]  /*01f0*/  IMAD R17, R7.reuse, R8, RZ ;  /* 0x0000000807117224 */ /* 0x040fe200078e02ff */
[----:B------:R-:W-:Y:S01]  /*0200*/  LOP3.LUT R6, R8, 0x3, RZ, 0xc0, !PT ;  /* 0x0000000308067812 */ /* 0x000fe200078ec0ff */
[----:B------:R-:W-:Y:S02]  /*0210*/  IMAD.MOV.U32 R0, RZ, RZ, RZ ;  /* 0x000000ffff007224 */ /* 0x000fe400078e00ff */
[----:B0-----:R-:W-:-:S08]  /*0220*/  IMAD.WIDE R2, R7, 0x4, R2 ;  /* 0x0000000407027825 */ /* 0x001fd000078e0202 */
[----:B------:R-:W-:Y:S05]  /*0230*/  @!P0 BRA `(.L_x_0) ;  /* 0x00000004009c8947 */ /* 0x000fea0003800000 */
[----:B------:R-:W0:Y:S01]  /*0240*/  LDC.64 R12, c[0x0][0x380] ;  /* 0x0000e000ff0c7b82 */ /* 0x000e220000000a00 */
[----:B------:R-:W1:Y:S01]  /*0250*/  LDCU.64 UR6, c[0x0][0x388] ;  /* 0x00007100ff0677ac */ /* 0x000e620008000a00 */
[----:B------:R-:W-:Y:S01]  /*0260*/  LOP3.LUT R0, R8, 0x7ffffffc, RZ, 0xc0, !PT ;  /* 0x7ffffffc08007812 */ /* 0x000fe200078ec0ff */
[----:B------:R-:W-:Y:S01]  /*0270*/  IMAD.MOV.U32 R23, RZ, RZ, R17 ;  /* 0x000000ffff177224 */ /* 0x000fe200078e0011 */
[----:B------:R-:W2:Y:S03]  /*0280*/  LDCU.64 UR4, c[0x0][0x390] ;  /* 0x00007200ff0477ac */ /* 0x000ea60008000a00 */
[----:B------:R-:W-:Y:S01]  /*0290*/  IMAD.MOV R22, RZ, RZ, -R0 ;  /* 0x000000ffff167224 */ /* 0x000fe200078e0a00 */
[----:B------:R-:W3:Y:S01]  /*02a0*/  LDC.64 R4, c[0x0][0x380] ;  /* 0x0000e000ff047b82 */ /* 0x000ee20000000a00 */
[----:B------:R-:W-:-:S04]  /*02b0*/  UIADD3 UR8, UP0, UPT, UR8, 0x3, URZ ;  /* 0x0000000308087890 */ /* 0x000fc8000ff1e0ff */
[----:B------:R-:W-:Y:S02]  /*02c0*/  UIADD3.X UR9, UPT, UPT, URZ, UR9, URZ, UP0, !UPT ;  /* 0x00000009ff097290 */ /* 0x000fe400087fe4ff */
[----:B-1----:R-:W-:Y:S02]  /*02d0*/  UIADD3 UR6, UP0, UPT, UR6, 0x8, URZ ;  /* 0x0000000806067890 */ /* 0x002fe4000ff1e0ff */
[----:B--2---:R-:W-:Y:S01]  /*02e0*/  UIADD3 UR4, UP1, UPT, UR4, 0x8, URZ ;  /* 0x0000000804047890 */ /* 0x004fe2000ff3e0ff */
[----:B0-----:R-:W-:Y:S01]  /*02f0*/  IMAD.WIDE R12, R17, 0x4, R12 ;  /* 0x00000004110c7825 */ /* 0x001fe200078e020c */
[----:B------:R-:W-:Y:S02]  /*0300*/  UIADD3.X UR7, UPT, UPT, URZ, UR7, URZ, UP0, !UPT ;  /* 0x00000007ff077290 */ /* 0x000fe400087fe4ff */
[----:B------:R-:W-:Y:S01]  /*0310*/  UIADD3.X UR5, UPT, UPT, URZ, UR5, URZ, UP1, !UPT ;  /* 0x00000005ff057290 */ /* 0x000fe20008ffe4ff */
[----:B------:R-:W-:Y:S01]  /*0320*/  IADD3 R18, P0, PT, R12, 0x8, RZ ;  /* 0x000000080c127810 */ /* 0x000fe20007f1e0ff */
[----:B------:R-:W-:-:S02]  /*0330*/  IMAD.U32 R12, RZ, RZ, UR6 ;  /* 0x00000006ff0c7e24 */ /* 0x000fc4000f8e00ff */
[----:B------:R-:W-:Y:S02]  /*0340*/  IMAD.U32 R14, RZ, RZ, UR4 ;  /* 0x00000004ff0e7e24 */ /* 0x000fe4000f8e00ff */
[----:B------:R-:W-:Y:S01]  /*0350*/  IMAD.X R19, RZ, RZ, R13, P0 ;  /* 0x000000ffff137224 */ /* 0x000fe200000e060d */
[----:B------:R-:W-:Y:S01]  /*0360*/  IADD3 R16, P0, PT, R10, 0x1, RZ ;  /* 0x000000010a107810 */ /* 0x000fe20007f1e0ff */
[----:B------:R-:W-:Y:S02]  /*0370*/  IMAD.U32 R10, RZ, RZ, UR8 ;  /* 0x00000008ff0a7e24 */ /* 0x000fe4000f8e00ff */
[----:B------:R-:W-:Y:S02]  /*0380*/  IMAD.U32 R13, RZ, RZ, UR7 ;  /* 0x00000007ff0d7e24 */ /* 0x000fe4000f8e00ff */
[----:B------:R-:W-:Y:S02]  /*0390*/  IMAD.X R9, RZ, RZ, R11, P0 ;  /* 0x000000ffff097224 */ /* 0x000fe400000e060b */
[----:B------:R-:W-:-:S02]  /*03a0*/  IMAD.U32 R11, RZ, RZ, UR9 ;  /* 0x00000009ff0b7e24 */ /* 0x000fc4000f8e00ff */
[----:B---3--:R-:W-:-:S07]  /*03b0*/  IMAD.U32 R15, RZ, RZ, UR5 ;  /* 0x00000005ff0f7e24 */ /* 0x008fce000f8e00ff */
.L_x_6:
[----:B------:R-:W-:-:S05]  /*03c0*/  IMAD.MOV.U32 R8, RZ, RZ, R16 ;  /* 0x000000ffff087224 */ /* 0x000fca00078e0010 */
[----:B------:R-:W2:Y:S02]  /*03d0*/  LDG.E.U8 R16, desc[UR10][R8.64+-0x1] ;  /* 0xffffff0a08107981 */ /* 0x000ea4000c1e1100 */
[----:B--2---:R-:W-:-:S13]  /*03e0*/  ISETP.NE.AND P0, PT, R16, RZ, PT ;  /* 0x000000ff1000720c */ /* 0x004fda0003f05270 */
[----:B------:R-:W-:Y:S05]  /*03f0*/  @P0 BRA `(.L_x_1) ;  /* 0x0000000000340947 */ /* 0x000fea0003800000 */
[----:B------:R-:W2:Y:S02]  /*0400*/  LDG.E.U8 R16, desc[UR10][R10.64+-0x3] ;  /* 0xfffffd0a0a107981 */ /* 0x000ea4000c1e1100 */
[----:B--2---:R-:W-:-:S13]  /*0410*/  ISETP.NE.AND P0, PT, R16, RZ, PT ;  /* 0x000000ff1000720c */ /* 0x004fda0003f05270 */
[----:B------:R-:W-:Y:S05]  /*0420*/  @P0 BRA `(.L_x_1) ;  /* 0x0000000000280947 */ /* 0x000fea0003800000 */
[----:B------:R-:W-:-:S05]  /*0430*/  IMAD.WIDE R20, R23, 0x4, R4 ;  /* 0x0000000417147825 */ /* 0x000fca00078e0204 */
[----:B------:R-:W2:Y:S01]  /*0440*/  LDG.E R16, desc[UR10][R20.64] ;  /* 0x0000000a14107981 */ /* 0x000ea2000c1e1900 */
[----:B------:R-:W-:Y:S01]  /*0450*/  IMAD.MOV.U32 R24, RZ, RZ, 0x1 ;  /* 0x00000001ff187424 */ /* 0x000fe200078e00ff */
[----:B--2---:R-:W-:-:S13]  /*0460*/  ISETP.GE.AND P0, PT, R16, 0x1, PT ;  /* 0x000000011000780c */ /* 0x004fda0003f06270 */
[----:B------:R0:W-:Y:S04]  /*0470*/  @P0 STG.E.U8 desc[UR10][R8.64+-0x1], R24 ;  /* 0xffffff1808000986 */ /* 0x0001e8000c10110a */
[----:B------:R0:W-:Y:S04]  /*0480*/  @P0 STG.E desc[UR10][R12.64+-0x8], R7 ;  /* 0xfffff8070c000986 */ /* 0x0001e8000c10190a */
[----:B------:R-:W2:Y:S04]  /*0490*/  @P0 LDG.E R25, desc[UR10][R20.64] ;  /* 0x0000000a14190981 */ /* 0x000ea8000c1e1900 */
[----:B------:R-:W2:Y:S02]  /*04a0*/  @P0 LDG.E R16, desc[UR10][R2.64] ;  /* 0x0000000a02100981 */ /* 0x000ea4000c1e1900 */
[----:B--2---:R-:W-:-:S05]  /*04b0*/  @P0 VIMNMX R25, PT, PT, R16, R25, PT ;  /* 0x0000001910190248 */ /* 0x004fca0003fe0100 */
[----:B------:R0:W-:Y:S02]  /*04c0*/  @P0 STG.E desc[UR10][R14.64+-0x8], R25 ;  /* 0xfffff8190e000986 */ /* 0x0001e4000c10190a */
.L_x_1:
[----:B------:R-:W2:Y:S02]  /*04d0*/  LDG.E.U8 R16, desc[UR10][R8.64] ;  /* 0x0000000a08107981 */ /* 0x000ea4000c1e1100 */
[----:B--2---:R-:W-:-:S13]  /*04e0*/  ISETP.NE.AND P0, PT, R16, RZ, PT ;  /* 0x000000ff1000720c */ /* 0x004fda0003f05270 */
[----:B------:R-:W-:Y:S05]  /*04f0*/  @P0 BRA `(.L_x_2) ;  /* 0x0000000000300947 */ /* 0x000fea0003800000 */
[----:B------:R-:W2:Y:S02]  /*0500*/  LDG.E.U8 R16, desc[UR10][R10.64+-0x2] ;  /* 0xfffffe0a0a107981 */ /* 0x000ea4000c1e1100 */
[----:B--2---:R-:W-:-:S13]  /*0510*/  ISETP.NE.AND P0, PT, R16, RZ, PT ;  /* 0x000000ff1000720c */ /* 0x004fda0003f05270 */
[----:B------:R-:W-:Y:S05]  /*0520*/  @P0 BRA `(.L_x_2) ;  /* 0x0000000000240947 */ /* 0x000fea0003800000 */
        /* <DEDUP_REMOVED lines=9> */
.L_x_2:
[----:B------:R-:W2:Y:S02]  /*05c0*/  LDG.E.U8 R16, desc[UR10][R8.64+0x1] ;  /* 0x0000010a08107981 */ /* 0x000ea4000c1e1100 */
[----:B--2---:R-:W-:-:S13]  /*05d0*/  ISETP.NE.AND P0, PT, R16, RZ, PT ;  /* 0x000000ff1000720c */ /* 0x004fda0003f05270 */
[----:B------:R-:W-:Y:S05]  /*05e0*/  @P0 BRA `(.L_x_3) ;  /* 0x0000000000300947 */ /* 0x000fea0003800000 */
[----:B------:R-:W2:Y:S02]  /*05f0*/  LDG.E.U8 R16, desc[UR10][R10.64+-0x1] ;  /* 0xffffff0a0a107981 */ /* 0x000ea4000c1e1100 */
[----:B--2---:R-:W-:-:S13]  /*0600*/  ISETP.NE.AND P0, PT, R16, RZ, PT ;  /* 0x000000ff1000720c */ /* 0x004fda0003f05270 */
[----:B------:R-:W-:Y:S05]  /*0610*/  @P0 BRA `(.L_x_3) ;  /* 0x0000000000240947 */ /* 0x000fea0003800000 */
[----:B------:R-:W2:Y:S01]  /*0620*/  LDG.E R16, desc[UR10][R18.64] ;  /* 0x0000000a12107981 */ /* 0x000ea2000c1e1900 */
[----:B-1----:R-:W-:Y:S01]  /*0630*/  IMAD.MOV.U32 R20, RZ, RZ, 0x1 ;  /* 0x00000001ff147424 */ /* 0x002fe200078e00ff */
[----:B--2---:R-:W-:-:S13]  /*0640*/  ISETP.GE.AND P0, PT, R16, 0x1, PT ;  /* 0x000000011000780c */ /* 0x004fda0003f06270 */
[----:B------:R2:W-:Y:S04]  /*0650*/  @P0 STG.E.U8 desc[UR10][R8.64+0x1], R20 ;  /* 0x0000011408000986 */ /* 0x0005e8000c10110a */
[----:B------:R2:W-:Y:S04]  /*0660*/  @P0 STG.E desc[UR10][R12.64], R7 ;  /* 0x000000070c000986 */ /* 0x0005e8000c10190a */
[----:B------:R-:W3:Y:S04]  /*0670*/  @P0 LDG.E R16, desc[UR10][R2.64] ;  /* 0x0000000a02100981 */ /* 0x000ee8000c1e1900 */
[----:B------:R-:W3:Y:S02]  /*0680*/  @P0 LDG.E R21, desc[UR10][R18.64] ;  /* 0x0000000a12150981 */ /* 0x000ee4000c1e1900 */
[----:B---3--:R-:W-:-:S05]  /*0690*/  @P0 VIMNMX R21, PT, PT, R16, R21, PT ;  /* 0x0000001510150248 */ /* 0x008fca0003fe0100 */
[----:B------:R2:W-:Y:S02]  /*06a0*/  @P0 STG.E desc[UR10][R14.64], R21 ;  /* 0x000000150e000986 */ /* 0x0005e4000c10190a */
.L_x_3:
[----:B------:R-:W3:Y:S02]  /*06b0*/  LDG.E.U8 R16, desc[UR10][R8.64+0x2] ;  /* 0x0000020a08107981 */ /* 0x000ee4000c1e1100 */
[----:B---3--:R-:W-:-:S13]  /*06c0*/  ISETP.NE.AND P0, PT, R16, RZ, PT ;  /* 0x000000ff1000720c */ /* 0x008fda0003f05270 */
[----:B------:R-:W-:Y:S05]  /*06d0*/  @P0 BRA `(.L_x_4) ;  /* 0x00000000003c0947 */ /* 0x000fea0003800000 */
[----:B------:R-:W3:Y:S02]  /*06e0*/  LDG.E.U8 R16, desc[UR10][R10.64] ;  /* 0x0000000a0a107981 */ /* 0x000ee4000c1e1100 */
[----:B---3--:R-:W-:-:S13]  /*06f0*/  ISETP.NE.AND P0, PT, R16, RZ, PT ;  /* 0x000000ff1000720c */ /* 0x008fda0003f05270 */
[----:B------:R-:W-:Y:S05]  /*0700*/  @P0 BRA `(.L_x_4) ;  /* 0x0000000000300947 */ /* 0x000fea0003800000 */
[----:B------:R-:W3:Y:S01]  /*0710*/  LDG.E R16, desc[UR10][R18.64+0x4] ;  /* 0x0000040a12107981 */ /* 0x000ee2000c1e1900 */
[----:B------:R-:W-:Y:S01]  /*0720*/  BSSY.RECONVERGENT B0, `(.L_x_4) ;  /* 0x000000a000007945 */ /* 0x000fe20003800200 */
[----:B---3--:R-:W-:-:S13]  /*0730*/  ISETP.GE.AND P0, PT, R16, 0x1, PT ;  /* 0x000000011000780c */ /* 0x008fda0003f06270 */
[----:B------:R-:W-:Y:S05]  /*0740*/  @!P0 BRA `(.L_x_5) ;  /* 0x00000000001c8947 */ /* 0x000fea0003800000 */
[----:B-12---:R-:W-:-:S05]  /*0750*/  IMAD.MOV.U32 R20, RZ, RZ, 0x1 ;  /* 0x00000001ff147424 */ /* 0x006fca00078e00ff */
[----:B------:R3:W-:Y:S04]  /*0760*/  STG.E.U8 desc[UR10][R8.64+0x2], R20 ;  /* 0x0000021408007986 */ /* 0x0007e8000c10110a */
[----:B------:R3:W-:Y:S04]  /*0770*/  STG.E desc[UR10][R12.64+0x4], R7 ;  /* 0x000004070c007986 */ /* 0x0007e8000c10190a */
[----:B------:R-:W2:Y:S04]  /*0780*/  LDG.E R16, desc[UR10][R2.64] ;  /* 0x0000000a02107981 */ /* 0x000ea8000c1e1900 */
[----:B------:R-:W2:Y:S02]  /*0790*/  LDG.E R21, desc[UR10][R18.64+0x4] ;  /* 0x0000040a12157981 */ /* 0x000ea4000c1e1900 */
[----:B--2---:R-:W-:-:S05]  /*07a0*/  VIMNMX R21, PT, PT, R16, R21, PT ;  /* 0x0000001510157248 */ /* 0x004fca0003fe0100 */
[----:B------:R3:W-:Y:S02]  /*07b0*/  STG.E desc[UR10][R14.64+0x4], R21 ;  /* 0x000004150e007986 */ /* 0x0007e4000c10190a */
.L_x_5:
[----:B------:R-:W-:Y:S05]  /*07c0*/  BSYNC.RECONVERGENT B0 ;  /* 0x0000000000007941 */ /* 0x000fea0003800200 */
.L_x_4:
[----:B------:R-:W-:Y:S01]  /*07d0*/  VIADD R22, R22, 0x4 ;  /* 0x0000000416167836 */ /* 0x000fe20000000000 */
[----:B------:R-:W-:Y:S01]  /*07e0*/  IADD3 R16, P1, PT, R8, 0x4, RZ ;  /* 0x0000000408107810 */ /* 0x000fe20007f3e0ff */
[----:B------:R-:W-:Y:S01]  /*07f0*/  VIADD R23, R23, 0x4 ;  /* 0x0000000417177836 */ /* 0x000fe20000000000 */
[----:B------:R-:W-:Y:S02]  /*0800*/  IADD3 R18, P2, PT, R18, 0x10, RZ ;  /* 0x0000001012127810 */ /* 0x000fe40007f5e0ff */
[----:B------:R-:W-:Y:S01]  /*0810*/  ISETP.NE.AND P0, PT, R22, RZ, PT ;  /* 0x000000ff1600720c */ /* 0x000fe20003f05270 */
[----:B0123--:R-:W-:Y:S01]  /*0820*/  IMAD.X R9, RZ, RZ, R9, P1 ;  /* 0x000000ffff097224 */ /* 0x00ffe200008e0609 */
[----:B------:R-:W-:Y:S01]  /*0830*/  IADD3 R10, P3, PT, R10, 0x4, RZ ;  /* 0x000000040a0a7810 */ /* 0x000fe20007f7e0ff */
[----:B------:R-:W-:Y:S01]  /*0840*/  IMAD.X R19, RZ, RZ, R19, P2 ;  /* 0x000000ffff137224 */ /* 0x000fe200010e0613 */
[----:B------:R-:W-:Y:S02]  /*0850*/  IADD3 R12, P4, PT, R12, 0x10, RZ ;  /* 0x000000100c0c7810 */ /* 0x000fe40007f9e0ff */
[----:B------:R-:W-:Y:S01]  /*0860*/  IADD3 R14, P5, PT, R14, 0x10, RZ ;  /* 0x000000100e0e7810 */ /* 0x000fe20007fbe0ff */
[----:B------:R-:W-:-:S02]  /*0870*/  IMAD.X R11, RZ, RZ, R11, P3 ;  /* 0x000000ffff0b7224 */ /* 0x000fc400018e060b */
[----:B------:R-:W-:Y:S02]  /*0880*/  IMAD.X R13, RZ, RZ, R13, P4 ;  /* 0x000000ffff0d7224 */ /* 0x000fe400020e060d */
[----:B------:R-:W-:Y:S02]  /*0890*/  IMAD.X R15, RZ, RZ, R15, P5 ;  /* 0x000000ffff0f7224 */ /* 0x000fe400028e060f */
[----:B------:R-:W-:Y:S06]  /*08a0*/  @P0 BRA `(.L_x_6) ;  /* 0xfffffff800c40947 */ /* 0x000fec000383ffff */
.L_x_0:
[----:B------:R-:W-:-:S13]  /*08b0*/  ISETP.NE.AND P0, PT, R6, RZ, PT ;  /* 0x000000ff0600720c */ /* 0x000fda0003f05270 */
[----:B------:R-:W-:Y:S05]  /*08c0*/  @!P0 EXIT ;  /* 0x000000000000894d */ /* 0x000fea0003800000 */
[----:B------:R-:W0:Y:S01]  /*08d0*/  LDC.64 R8, c[0x0][0x390] ;  /* 0x0000e400ff087b82 */ /* 0x000e220000000a00 */
[----:B------:R-:W1:Y:S01]  /*08e0*/  LDCU.64 UR4, c[0x0][0x3a0] ;  /* 0x00007400ff0477ac */ /* 0x000e620008000a00 */
[----:B------:R-:W-:Y:S02]  /*08f0*/  IMAD.IADD R17, R17, 0x1, R0 ;  /* 0x0000000111117824 */ /* 0x000fe400078e0200 */
[----:B------:R-:W-:Y:S01]  /*0900*/  IMAD.MOV R6, RZ, RZ, -R6 ;  /* 0x000000ffff067224 */ /* 0x000fe200078e0a06 */
[----:B------:R-:W2:Y:S03]  /*0910*/  LDCU.64 UR6, c[0x0][0x398] ;  /* 0x00007300ff0677ac */ /* 0x000ea60008000a00 */
[----:B------:R-:W3:Y:S08]  /*0920*/  LDC.64 R12, c[0x0][0x388] ;  /* 0x0000e200ff0c7b82 */ /* 0x000ef00000000a00 */
[----:B------:R-:W4:Y:S01]  /*0930*/  LDC.64 R4, c[0x0][0x380] ;  /* 0x0000e000ff047b82 */ /* 0x000f220000000a00 */
[----:B-1----:R-:W-:-:S02]  /*0940*/  IADD3 R10, P0, PT, R0, UR4, RZ ;  /* 0x00000004000a7c10 */ /* 0x002fc4000ff1e0ff */
[C---:B--2---:R-:W-:Y:S01]  /*0950*/  IADD3 R14, P1, PT, R0.reuse, UR6, RZ ;  /* 0x00000006000e7c10 */ /* 0x044fe2000ff3e0ff */
[----:B0-----:R-:W-:-:S04]  /*0960*/  IMAD.WIDE.U32 R8, R0, 0x4, R8 ;  /* 0x0000000400087825 */ /* 0x001fc800078e0008 */
[----:B------:R-:W-:Y:S02]  /*0970*/  IMAD.MOV.U32 R11, RZ, RZ, R9 ;  /* 0x000000ffff0b7224 */ /* 0x000fe400078e0009 */
[----:B------:R-:W-:Y:S02]  /*0980*/  IMAD.X R15, RZ, RZ, UR5, P0 ;  /* 0x00000005ff0f7e24 */ /* 0x000fe400080e06ff */
[----:B---3--:R-:W-:-:S04]  /*0990*/  IMAD.WIDE.U32 R12, R0, 0x4, R12 ;  /* 0x00000004000c7825 */ /* 0x008fc800078e000c */
[----:B------:R-:W-:Y:S02]  /*09a0*/  IMAD.MOV.U32 R0, RZ, RZ, R8 ;  /* 0x000000ffff007224 */ /* 0x000fe400078e0008 */
[----:B------:R-:W-:-:S07]  /*09b0*/  IMAD.X R9, RZ, RZ, UR7, P1 ;  /* 0x00000007ff097e24 */ /* 0x000fce00088e06ff */
.L_x_9:
[----:B------:R-:W-:-:S05]  /*09c0*/  IMAD.MOV.U32 R8, RZ, RZ, R14 ;  /* 0x000000ffff087224 */ /* 0x000fca00078e000e */
[----:B------:R-:W2:Y:S02]  /*09d0*/  LDG.E.U8 R14, desc[UR10][R8.64] ;  /* 0x0000000a080e7981 */ /* 0x000ea4000c1e1100 */
[----:B--2---:R-:W-:-:S13]  /*09e0*/  ISETP.NE.AND P0, PT, R14, RZ, PT ;  /* 0x000000ff0e00720c */ /* 0x004fda0003f05270 */
[----:B------:R-:W-:Y:S05]  /*09f0*/  @P0 BRA `(.L_x_7) ;  /* 0x00000000004c0947 */ /* 0x000fea0003800000 */
[----:B------:R-:W-:-:S06]  /*0a00*/  IMAD.MOV.U32 R14, RZ, RZ, R10 ;  /* 0x000000ffff0e7224 */ /* 0x000fcc00078e000a */
[----:B------:R-:W2:Y:S02]  /*0a10*/  LDG.E.U8 R14, desc[UR10][R14.64] ;  /* 0x0000000a0e0e7981 */ /* 0x000ea4000c1e1100 */
[----:B--2---:R-:W-:-:S13]  /*0a20*/  ISETP.NE.AND P0, PT, R14, RZ, PT ;  /* 0x000000ff0e00720c */ /* 0x004fda0003f05270 */
[----:B------:R-:W-:Y:S05]  /*0a30*/  @P0 BRA `(.L_x_7) ;  /* 0x00000000003c0947 */ /* 0x000fea0003800000 */
[----:B----4-:R-:W-:-:S05]  /*0a40*/  IMAD.WIDE R18, R17, 0x4, R4 ;  /* 0x0000000411127825 */ /* 0x010fca00078e0204 */
[----:B------:R-:W2:Y:S01]  /*0a50*/  LDG.E R14, desc[UR10][R18.64] ;  /* 0x0000000a120e7981 */ /* 0x000ea2000c1e1900 */
[----:B------:R-:W-:Y:S01]  /*0a60*/  BSSY.RECONVERGENT B0, `(.L_x_7) ;  /* 0x000000c000007945 */ /* 0x000fe20003800200 */
[----:B--2---:R-:W-:-:S13]  /*0a70*/  ISETP.GE.AND P0, PT, R14, 0x1, PT ;  /* 0x000000010e00780c */ /* 0x004fda0003f06270 */
[----:B------:R-:W-:Y:S05]  /*0a80*/  @!P0 BRA `(.L_x_8) ;  /* 0x0000000000248947 */ /* 0x000fea0003800000 */
[----:B------:R-:W-:-:S05]  /*0a90*/  IMAD.MOV.U32 R16, RZ, RZ, 0x1 ;  /* 0x00000001ff107424 */ /* 0x000fca00078e00ff */
[----:B------:R0:W-:Y:S04]  /*0aa0*/  STG.E.U8 desc[UR10][R8.64], R16 ;  /* 0x0000001008007986 */ /* 0x0001e8000c10110a */
[----:B------:R0:W-:Y:S04]  /*0ab0*/  STG.E desc[UR10][R12.64], R7 ;  /* 0x000000070c007986 */ /* 0x0001e8000c10190a */
[----:B------:R1:W2:Y:S04]  /*0ac0*/  LDG.E R19, desc[UR10][R18.64] ;  /* 0x0000000a12137981 */ /* 0x0002a8000c1e1900 */
[----:B------:R-:W2:Y:S01]  /*0ad0*/  LDG.E R14, desc[UR10][R2.64] ;  /* 0x0000000a020e7981 */ /* 0x000ea2000c1e1900 */
[----:B-1----:R-:W-:Y:S01]  /*0ae0*/  IMAD.MOV.U32 R18, RZ, RZ, R0 ;  /* 0x000000ffff127224 */ /* 0x002fe200078e0000 */
[----:B--2---:R-:W-:Y:S01]  /*0af0*/  VIMNMX R21, PT, PT, R14, R19, PT ;  /* 0x000000130e157248 */ /* 0x004fe20003fe0100 */
[----:B------:R-:W-:-:S05]  /*0b00*/  IMAD.MOV.U32 R19, RZ, RZ, R11 ;  /* 0x000000ffff137224 */ /* 0x000fca00078e000b */
[----:B------:R0:W-:Y:S02]  /*0b10*/  STG.E desc[UR10][R18.64], R21 ;  /* 0x0000001512007986 */ /* 0x0001e4000c10190a */
.L_x_8:
[----:B------:R-:W-:Y:S05]  /*0b20*/  BSYNC.RECONVERGENT B0 ;  /* 0x0000000000007941 */ /* 0x000fea0003800200 */
.L_x_7:
[----:B------:R-:W-:Y:S01]  /*0b30*/  VIADD R6, R6, 0x1 ;  /* 0x0000000106067836 */ /* 0x000fe20000000000 */
[----:B------:R-:W-:Y:S01]  /*0b40*/  IADD3 R0, P1, PT, R0, 0x4, RZ ;  /* 0x0000000400007810 */ /* 0x000fe20007f3e0ff */
[----:B------:R-:W-:Y:S01]  /*0b50*/  VIADD R17, R17, 0x1 ;  /* 0x0000000111117836 */ /* 0x000fe20000000000 */
[----:B0-----:R-:W-:Y:S02]  /*0b60*/  IADD3 R12, P2, PT, R12, 0x4, RZ ;  /* 0x000000040c0c7810 */ /* 0x001fe40007f5e0ff */
[----:B------:R-:W-:Y:S01]  /*0b70*/  ISETP.NE.AND P0, PT, R6, RZ, PT ;  /* 0x000000ff0600720c */ /* 0x000fe20003f05270 */
[----:B------:R-:W-:Y:S01]  /*0b80*/  IMAD.X R11, RZ, RZ, R11, P1 ;  /* 0x000000ffff0b7224 */ /* 0x000fe200008e060b */
[----:B------:R-:W-:Y:S01]  /*0b90*/  IADD3 R14, P4, PT, R8, 0x1, RZ ;  /* 0x00000001080e7810 */ /* 0x000fe20007f9e0ff */
[----:B------:R-:W-:Y:S01]  /*0ba0*/  IMAD.X R13, RZ, RZ, R13, P2 ;  /* 0x000000ffff0d7224 */ /* 0x000fe200010e060d */
[----:B------:R-:W-:-:S03]  /*0bb0*/  IADD3 R10, P3, PT, R10, 0x1, RZ ;  /* 0x000000010a0a7810 */ /* 0x000fc60007f7e0ff */
[----:B------:R-:W-:Y:S02]  /*0bc0*/  IMAD.X R9, RZ, RZ, R9, P4 ;  /* 0x000000ffff097224 */ /* 0x000fe400020e0609 */
[----:B------:R-:W-:-:S04]  /*0bd0*/  IMAD.X R15, RZ, RZ, R15, P3 ;  /* 0x000000ffff0f7224 */ /* 0x000fc800018e060f */
[----:B------:R-:W-:Y:S05]  /*0be0*/  @P0 BRA `(.L_x_9) ;  /* 0xfffffffc00740947 */ /* 0x000fea000383ffff */
[----:B------:R-:W-:Y:S05]  /*0bf0*/  EXIT ;  /* 0x000000000000794d */ /* 0x000fea0003800000 */
.L_x_10:
[----:B------:R-:W-:-:S00]  /*0c00*/  BRA `(.L_x_10) ;  /* 0xfffffffc00fc7947 */ /* 0x000fc0000383ffff */
[----:B------:R-:W-:-:S00]  /*0c10*/  NOP ;  /* 0x0000000000007918 */ /* 0x000fc00000000000 */
        /* <DEDUP_REMOVED lines=14> */
.L_x_11:


//--------------------- .nv.shared.reserved.0     --------------------------
	.section	.nv.shared.reserved.0,"aw",@nobits
	.weak		__nv_reservedSMEM_offset_0_alias
	.size		__nv_reservedSMEM_offset_0_alias, 0, 64
	.other		__nv_reservedSMEM_offset_0_alias,@"STO_CUDA_RESERVED_SHARED STV_DEFAULT"
__nv_reservedSMEM_offset_0_alias:
	.zero		0
	.zero		64


//--------------------- .nv.constant0._Z7cudaBFSPiS_S_PbS0_ii --------------------------
	.section	.nv.constant0._Z7cudaBFSPiS_S_PbS0_ii,"a",@progbits
	.sectionflags	@""
	.align	4
.nv.constant0._Z7cudaBFSPiS_S_PbS0_ii:
	.zero		944


//--------------------- SYMBOLS --------------------------

	.type		.nv.reservedSmem.offset0,@object
	.size		.nv.reservedSmem.offset0,0x4
